//
// Generated by NVIDIA NVVM Compiler
//
// Compiler Build ID: CL-36424714
// Cuda compilation tools, release 13.0, V13.0.88
// Based on NVVM 20.0.0
//

.version 9.0
.target sm_100
.address_size 64

	// .globl	_Z34print_decreasing_substrings_kernelPKci
.extern .func  (.param .b32 func_retval0) vprintf
(
	.param .b64 vprintf_param_0,
	.param .b64 vprintf_param_1
)
;
.global .align 1 .b8 $str[3] = {37, 115};

.visible .entry _Z34print_decreasing_substrings_kernelPKci(
	.param .u64 .ptr .align 1 _Z34print_decreasing_substrings_kernelPKci_param_0,
	.param .u32 _Z34print_decreasing_substrings_kernelPKci_param_1
)
{
	.local .align 16 .b8 	__local_depot0[144];
	.reg .b64 	%SP;
	.reg .b64 	%SPL;
	.reg .pred 	%p<7>;
	.reg .b16 	%rs<3>;
	.reg .b32 	%r<30>;
	.reg .b64 	%rd<28>;

	mov.u64 	%SPL, __local_depot0;
	cvta.local.u64 	%SP, %SPL;
	ld.param.u64 	%rd14, [_Z34print_decreasing_substrings_kernelPKci_param_0];
	ld.param.u32 	%r12, [_Z34print_decreasing_substrings_kernelPKci_param_1];
	cvta.to.global.u64 	%rd1, %rd14;
	add.u64 	%rd15, %SP, 0;
	add.u64 	%rd2, %SPL, 0;
	mov.u32 	%r13, %ctaid.x;
	mov.u32 	%r14, %ntid.x;
	mov.u32 	%r15, %tid.x;
	mad.lo.s32 	%r1, %r13, %r14, %r15;
	setp.ge.s32 	%p1, %r1, %r12;
	@%p1 bra 	$L__BB0_9;
	sub.s32 	%r2, %r12, %r1;
	setp.lt.s32 	%p2, %r2, 1;
	@%p2 bra 	$L__BB0_8;
	and.b32  	%r3, %r2, 3;
	sub.s32 	%r17, %r1, %r12;
	setp.gt.u32 	%p3, %r17, -4;
	mov.b32 	%r28, 0;
	@%p3 bra 	$L__BB0_5;
	and.b32  	%r28, %r2, 2147483644;
	neg.s32 	%r27, %r28;
	add.s64 	%rd24, %rd1, 1;
	mov.u64 	%rd25, %rd2;
$L__BB0_4:
	ld.global.u8 	%r18, [%rd24+2];
	ld.global.u8 	%r19, [%rd24+1];
	prmt.b32 	%r20, %r19, %r18, 0x3340U;
	ld.global.u8 	%r21, [%rd24];
	ld.global.u8 	%r22, [%rd24+-1];
	prmt.b32 	%r23, %r22, %r21, 0x3340U;
	prmt.b32 	%r24, %r23, %r20, 0x5410U;
	st.local.u32 	[%rd25], %r24;
	add.s32 	%r27, %r27, 4;
	add.s64 	%rd25, %rd25, 4;
	add.s64 	%rd24, %rd24, 4;
	setp.ne.s32 	%p4, %r27, 0;
	@%p4 bra 	$L__BB0_4;
$L__BB0_5:
	setp.eq.s32 	%p5, %r3, 0;
	@%p5 bra 	$L__BB0_8;
	cvt.u64.u32 	%rd16, %r28;
	add.s64 	%rd27, %rd2, %rd16;
	add.s64 	%rd26, %rd1, %rd16;
	neg.s32 	%r29, %r3;
$L__BB0_7:
	.pragma "nounroll";
	ld.global.u8 	%rs1, [%rd26];
	st.local.u8 	[%rd27], %rs1;
	add.s64 	%rd27, %rd27, 1;
	add.s64 	%rd26, %rd26, 1;
	add.s32 	%r29, %r29, 1;
	setp.ne.s32 	%p6, %r29, 0;
	@%p6 bra 	$L__BB0_7;
$L__BB0_8:
	cvt.s64.s32 	%rd17, %r2;
	add.s64 	%rd18, %rd2, %rd17;
	mov.b16 	%rs2, 0;
	st.local.u8 	[%rd18], %rs2;
	add.u64 	%rd19, %SP, 128;
	add.u64 	%rd20, %SPL, 128;
	st.local.u64 	[%rd20], %rd15;
	mov.u64 	%rd22, $str;
	cvta.global.u64 	%rd23, %rd22;
	{ // callseq 0, 0
	.param .b64 param0;
	st.param.b64 	[param0], %rd23;
	.param .b64 param1;
	st.param.b64 	[param1], %rd19;
	.param .b32 retval0;
	call.uni (retval0), 
	vprintf, 
	(
	param0, 
	param1
	);
	ld.param.b32 	%r25, [retval0];
	} // callseq 0
$L__BB0_9:
	ret;

}


// ===== COMPILED SASS (sm_100) =====

	.target	sm_100

	.elftype	@"ET_EXEC"


//--------------------- .note.nv.tkinfo           --------------------------
	.section	.note.nv.tkinfo,"",@"SHT_NOTE"
	.sectionflags	@"SHF_NOTE_NV_TKINFO"
	.tkinfo
        /*0018*/ 	.word	0x00000002
        /*0030*/ 	.string	""
        /*0030*/ 	.string	"ptxas"
        /*0030*/ 	.string	"Cuda compilation tools, release 13.0, V13.0.88"
        /*0030*/ 	.string	"Build cuda_13.0.r13.0/compiler.36424714_0"
        /*0030*/ 	.string	"-arch sm_100 -m 64 "



//--------------------- .note.nv.cuinfo           --------------------------
	.section	.note.nv.cuinfo,"",@"SHT_NOTE"
	.sectionflags	@"SHF_NOTE_NV_CUINFO"
        /*0018*/ 	.short	0x0002
        /*001a*/ 	.short	0x0064
        /*001c*/ 	.short	0x0082
	.zero		2


//--------------------- .nv.info                  --------------------------
	.section	.nv.info,"",@"SHT_CUDA_INFO"
	.align	4


	//----- nvinfo : EIATTR_REGCOUNT
	.align		4
        /*0000*/ 	.byte	0x04, 0x2f
        /*0002*/ 	.short	(.L_2 - .L_1)
	.align		4
.L_1:
        /*0004*/ 	.word	index@(_Z34print_decreasing_substrings_kernelPKci)
        /*0008*/ 	.word	0x0000001e


	//----- nvinfo : EIATTR_FRAME_SIZE
	.align		4
.L_2:
        /*000c*/ 	.byte	0x04, 0x11
        /*000e*/ 	.short	(.L_4 - .L_3)
	.align		4
.L_3:
        /*0010*/ 	.word	index@(_Z34print_decreasing_substrings_kernelPKci)
        /*0014*/ 	.word	0x00000090


	//----- nvinfo : EIATTR_MIN_STACK_SIZE
	.align		4
.L_4:
        /*0018*/ 	.byte	0x04, 0x12
        /*001a*/ 	.short	(.L_6 - .L_5)
	.align		4
.L_5:
        /*001c*/ 	.word	index@(_Z34print_decreasing_substrings_kernelPKci)
        /*0020*/ 	.word	0x00000090
.L_6:


//--------------------- .nv.compat                --------------------------
	.section	.nv.compat,"",@"SHT_CUDA_COMPAT_INFO"
	.align	4
        /*0000*/ 	.byte	0x02, 0x09, 0x00, 0x00, 0x02, 0x02, 0x01, 0x00, 0x02, 0x05, 0x05, 0x00, 0x03, 0x07, 0x01, 0x01
        /*0010*/ 	.byte	0x02, 0x03, 0x00, 0x00, 0x02, 0x06, 0x01, 0x00, 0x04, 0x0b, 0x08, 0x00, 0x09, 0x00, 0x00, 0x00
        /*0020*/ 	.byte	0x00, 0x00, 0x00, 0x00


//--------------------- .nv.info._Z34print_decreasing_substrings_kernelPKci --------------------------
	.section	.nv.info._Z34print_decreasing_substrings_kernelPKci,"",@"SHT_CUDA_INFO"
	.sectionflags	@""
	.align	4


	//----- nvinfo : EIATTR_CUDA_API_VERSION
	.align		4
        /*0000*/ 	.byte	0x04, 0x37
        /*0002*/ 	.short	(.L_8 - .L_7)
.L_7:
        /*0004*/ 	.word	0x00000082


	//----- nvinfo : EIATTR_KPARAM_INFO
	.align		4
.L_8:
        /*0008*/ 	.byte	0x04, 0x17
        /*000a*/ 	.short	(.L_10 - .L_9)
.L_9:
        /*000c*/ 	.word	0x00000000
        /*0010*/ 	.short	0x0001
        /*0012*/ 	.short	0x0008
        /*0014*/ 	.byte	0x00, 0xf0, 0x11, 0x00


	//----- nvinfo : EIATTR_KPARAM_INFO
	.align		4
.L_10:
        /*0018*/ 	.byte	0x04, 0x17
        /*001a*/ 	.short	(.L_12 - .L_11)
.L_11:
        /*001c*/ 	.word	0x00000000
        /*0020*/ 	.short	0x0000
        /*0022*/ 	.short	0x0000
        /*0024*/ 	.byte	0x00, 0xf5, 0x21, 0x00


	//----- nvinfo : EIATTR_SPARSE_MMA_MASK
	.align		4
.L_12:
        /*0028*/ 	.byte	0x03, 0x50
        /*002a*/ 	.short	0x0000


	//----- nvinfo : EIATTR_MAXREG_COUNT
	.align		4
        /*002c*/ 	.byte	0x03, 0x1b
        /*002e*/ 	.short	0x00ff


	//----- nvinfo : EIATTR_EXTERNS
	.align		4
        /*0030*/ 	.byte	0x04, 0x0f
        /*0032*/ 	.short	(.L_14 - .L_13)


	//   ....[0]....
	.align		4
.L_13:
        /*0034*/ 	.word	index@(vprintf)


	//----- nvinfo : EIATTR_MERCURY_ISA_VERSION
	.align		4
.L_14:
        /*0038*/ 	.byte	0x03, 0x5f
        /*003a*/ 	.short	0x0101


	//----- nvinfo : EIATTR_VRC_CTA_INIT_COUNT
	.align		4
        /*003c*/ 	.byte	0x02, 0x4a
	.zero		1
	.zero		1


	//----- nvinfo : EIATTR_SYSCALL_OFFSETS
	.align		4
        /*0040*/ 	.byte	0x04, 0x46
        /*0042*/ 	.short	(.L_16 - .L_15)


	//   ....[0]....
.L_15:
        /*0044*/ 	.word	0x00000d30


	//----- nvinfo : EIATTR_EXIT_INSTR_OFFSETS
	.align		4
.L_16:
        /*0048*/ 	.byte	0x04, 0x1c
        /*004a*/ 	.short	(.L_18 - .L_17)


	//   ....[0]....
.L_17:
        /*004c*/ 	.word	0x000000c0


	//   ....[1]....
        /*0050*/ 	.word	0x00000d40


	//----- nvinfo : EIATTR_CRS_STACK_SIZE
	.align		4
.L_18:
        /*0054*/ 	.byte	0x04, 0x1e
        /*0056*/ 	.short	(.L_20 - .L_19)
.L_19:
        /*0058*/ 	.word	0x00000000


	//----- nvinfo : EIATTR_CBANK_PARAM_SIZE
	.align		4
.L_20:
        /*005c*/ 	.byte	0x03, 0x19
        /*005e*/ 	.short	0x000c


	//----- nvinfo : EIATTR_PARAM_CBANK
	.align		4
        /*0060*/ 	.byte	0x04, 0x0a
        /*0062*/ 	.short	(.L_22 - .L_21)
	.align		4
.L_21:
        /*0064*/ 	.word	index@(.nv.constant0._Z34print_decreasing_substrings_kernelPKci)
        /*0068*/ 	.short	0x0380
        /*006a*/ 	.short	0x000c


	//----- nvinfo : EIATTR_SW_WAR
	.align		4
.L_22:
        /*006c*/ 	.byte	0x04, 0x36
        /*006e*/ 	.short	(.L_24 - .L_23)
.L_23:
        /*0070*/ 	.word	0x00000008
.L_24:


//--------------------- .nv.callgraph             --------------------------
	.section	.nv.callgraph,"",@"SHT_CUDA_CALLGRAPH"
	.align	4
	.sectionentsize	8
	.align		4
        /*0000*/ 	.word	0x00000000
	.align		4
        /*0004*/ 	.word	0xffffffff
	.align		4
        /*0008*/ 	.word	index@(_Z34print_decreasing_substrings_kernelPKci)
	.align		4
        /*000c*/ 	.word	index@(vprintf)
	.align		4
        /*0010*/ 	.word	0x00000000
	.align		4
        /*0014*/ 	.word	0xfffffffe
	.align		4
        /*0018*/ 	.word	0x00000000
	.align		4
        /*001c*/ 	.word	0xfffffffd
	.align		4
        /*0020*/ 	.word	0x00000000
	.align		4
        /*0024*/ 	.word	0xfffffffc


//--------------------- .nv.constant4             --------------------------
	.section	.nv.constant4,"a",@progbits
	.align	8
	.align		8
.nv.constant4:
        /*0000*/ 	.dword	vprintf
	.align		8
        /*0008*/ 	.dword	$str


//--------------------- .text._Z34print_decreasing_substrings_kernelPKci --------------------------
	.section	.text._Z34print_decreasing_substrings_kernelPKci,"ax",@progbits
	.align	128
        .global         _Z34print_decreasing_substrings_kernelPKci
        .type           _Z34print_decreasing_substrings_kernelPKci,@function
        .size           _Z34print_decreasing_substrings_kernelPKci,(.L_x_14 - _Z34print_decreasing_substrings_kernelPKci)
        .other          _Z34print_decreasing_substrings_kernelPKci,@"STO_CUDA_ENTRY STV_DEFAULT"
_Z34print_decreasing_substrings_kernelPKci:
.text._Z34print_decreasing_substrings_kernelPKci:
[----:B------:R-:W0:Y:S01]  /*0000*/  LDC R1, c[0x0][0x37c] ;  /* 0x0000df00ff017b82 */ /* 0x000e220000000800 */
[----:B------:R-:W1:Y:S01]  /*0010*/  S2R R3, SR_TID.X ;  /* 0x0000000000037919 */ /* 0x000e620000002100 */
[----:B------:R-:W2:Y:S06]  /*0020*/  LDCU UR5, c[0x0][0x2fc] ;  /* 0x00005f80ff0577ac */ /* 0x000eac0008000800 */
[----:B------:R-:W1:Y:S01]  /*0030*/  S2UR UR6, SR_CTAID.X ;  /* 0x00000000000679c3 */ /* 0x000e620000002500 */
[----:B0-----:R-:W-:Y:S01]  /*0040*/  VIADD R1, R1, 0xffffff70 ;  /* 0xffffff7001017836 */ /* 0x001fe20000000000 */
[----:B------:R-:W0:Y:S01]  /*0050*/  LDCU UR7, c[0x0][0x388] ;  /* 0x00007100ff0777ac */ /* 0x000e220008000800 */
[----:B------:R-:W3:Y:S05]  /*0060*/  LDCU UR4, c[0x0][0x2f8] ;  /* 0x00005f00ff0477ac */ /* 0x000eea0008000800 */
[----:B------:R-:W1:Y:S01]  /*0070*/  LDC R4, c[0x0][0x360] ;  /* 0x0000d800ff047b82 */ /* 0x000e620000000800 */
[----:B---3--:R-:W-:Y:S01]  /*0080*/  IADD3 R2, P1, PT, R1, UR4, RZ ;  /* 0x0000000401027c10 */ /* 0x008fe2000ff3e0ff */
[----:B-1----:R-:W-:-:S04]  /*0090*/  IMAD R4, R4, UR6, R3 ;  /* 0x0000000604047c24 */ /* 0x002fc8000f8e0203 */
[----:B--2---:R-:W-:Y:S01]  /*00a0*/  IMAD.X R3, RZ, RZ, UR5, P1 ;  /* 0x00000005ff037e24 */ /* 0x004fe200088e06ff */
[----:B0-----:R-:W-:-:S13]  /*00b0*/  ISETP.GE.AND P0, PT, R4, UR7, PT ;  /* 0x0000000704007c0c */ /* 0x001fda000bf06270 */
[----:B------:R-:W-:Y:S05]  /*00c0*/  @P0 EXIT ;  /* 0x000000000000094d */ /* 0x000fea0003800000 */
[----:B------:R-:W-:Y:S01]  /*00d0*/  IADD3 R0, PT, PT, -R4, UR7, RZ ;  /* 0x0000000704007c10 */ /* 0x000fe2000fffe1ff */
[----:B------:R-:W-:Y:S03]  /*00e0*/  BSSY.RECONVERGENT B2, `(.L_x_0) ;  /* 0x00000b8000027945 */ /* 0x000fe60003800200 */
[----:B------:R-:W-:-:S13]  /*00f0*/  ISETP.GE.AND P0, PT, R0, 0x1, PT ;  /* 0x000000010000780c */ /* 0x000fda0003f06270 */
[----:B------:R-:W-:Y:S05]  /*0100*/  @!P0 BRA `(.L_x_1) ;  /* 0x0000000800d48947 */ /* 0x000fea0003800000 */
[----:B------:R-:W0:Y:S01]  /*0110*/  LDC.64 R16, c[0x0][0x358] ;  /* 0x0000d600ff107b82 */ /* 0x000e220000000a00 */
[----:B------:R-:W-:Y:S01]  /*0120*/  VIADD R4, R4, -UR7 ;  /* 0x8000000704047c36 */ /* 0x000fe20008000000 */
[----:B------:R-:W-:Y:S01]  /*0130*/  BSSY.RECONVERGENT B1, `(.L_x_2) ;  /* 0x000009f000017945 */ /* 0x000fe20003800200 */
[----:B------:R-:W-:-:S03]  /*0140*/  LOP3.LUT R8, R0, 0x3, RZ, 0xc0, !PT ;  /* 0x0000000300087812 */ /* 0x000fc600078ec0ff */
[----:B------:R-:W-:Y:S01]  /*0150*/  ISETP.GT.U32.AND P0, PT, R4, -0x4, PT ;  /* 0xfffffffc0400780c */ /* 0x000fe20003f04070 */
[----:B------:R-:W-:-:S12]  /*0160*/  IMAD.MOV.U32 R4, RZ, RZ, RZ ;  /* 0x000000ffff047224 */ /* 0x000fd800078e00ff */
[----:B------:R-:W-:Y:S05]  /*0170*/  @P0 BRA `(.L_x_3) ;  /* 0x0000000800680947 */ /* 0x000fea0003800000 */
[----:B------:R-:W1:Y:S01]  /*0180*/  LDCU.64 UR4, c[0x0][0x380] ;  /* 0x00007000ff0477ac */ /* 0x000e620008000a00 */
[----:B------:R-:W-:Y:S01]  /*0190*/  LOP3.LUT R4, R0, 0x7ffffffc, RZ, 0xc0, !PT ;  /* 0x7ffffffc00047812 */ /* 0x000fe200078ec0ff */
[----:B------:R-:W-:Y:S01]  /*01a0*/  BSSY.RELIABLE B0, `(.L_x_4) ;  /* 0x000007f000007945 */ /* 0x000fe20003800100 */
[----:B------:R-:W-:-:S03]  /*01b0*/  IMAD.MOV.U32 R5, RZ, RZ, R1 ;  /* 0x000000ffff057224 */ /* 0x000fc600078e0001 */
[----:B------:R-:W-:-:S05]  /*01c0*/  IMAD.MOV R9, RZ, RZ, -R4 ;  /* 0x000000ffff097224 */ /* 0x000fca00078e0a04 */
[----:B------:R-:W-:Y:S01]  /*01d0*/  ISETP.GE.AND P0, PT, R9, RZ, PT ;  /* 0x000000ff0900720c */ /* 0x000fe20003f06270 */
[----:B-1----:R-:W-:-:S04]  /*01e0*/  UIADD3 UR4, UP0, UPT, UR4, 0x1, URZ ;  /* 0x0000000104047890 */ /* 0x002fc8000ff1e0ff */
[----:B------:R-:W-:Y:S02]  /*01f0*/  UIADD3.X UR5, UPT, UPT, URZ, UR5, URZ, UP0, !UPT ;  /* 0x00000005ff057290 */ /* 0x000fe400087fe4ff */
[----:B------:R-:W-:-:S04]  /*0200*/  IMAD.U32 R6, RZ, RZ, UR4 ;  /* 0x00000004ff067e24 */ /* 0x000fc8000f8e00ff */
[----:B------:R-:W-:Y:S02]  /*0210*/  IMAD.U32 R7, RZ, RZ, UR5 ;  /* 0x00000005ff077e24 */ /* 0x000fe4000f8e00ff */
[----:B------:R-:W-:Y:S05]  /*0220*/  @P0 BRA `(.L_x_5) ;  /* 0x0000000400d80947 */ /* 0x000fea0003800000 */
[----:B------:R-:W-:Y:S01]  /*0230*/  IMAD.MOV R10, RZ, RZ, -R9 ;  /* 0x000000ffff0a7224 */ /* 0x000fe200078e0a09 */
[----:B------:R-:W-:Y:S01]  /*0240*/  BSSY.RECONVERGENT B3, `(.L_x_6) ;  /* 0x0000047000037945 */ /* 0x000fe20003800200 */
[----:B------:R-:W-:-:S03]  /*0250*/  PLOP3.LUT P0, PT, PT, PT, PT, 0x80, 0x8 ;  /* 0x000000000008781c */ /* 0x000fc60003f0f070 */
[----:B------:R-:W-:-:S13]  /*0260*/  ISETP.GT.AND P1, PT, R10, 0xc, PT ;  /* 0x0000000c0a00780c */ /* 0x000fda0003f24270 */
[----:B------:R-:W-:Y:S05]  /*0270*/  @!P1 BRA `(.L_x_7) ;  /* 0x00000004000c9947 */ /* 0x000fea0003800000 */
[----:B------:R-:W-:-:S13]  /*0280*/  PLOP3.LUT P0, PT, PT, PT, PT, 0x8, 0x80 ;  /* 0x000000000080781c */ /* 0x000fda0003f0e170 */
.L_x_8:
[C---:B0-----:R-:W-:Y:S02]  /*0290*/  R2UR UR4, R16.reuse ;  /* 0x00000000100472ca */ /* 0x041fe400000e0000 */
[C---:B------:R-:W-:Y:S02]  /*02a0*/  R2UR UR5, R17.reuse ;  /* 0x00000000110572ca */ /* 0x040fe400000e0000 */
[----:B------:R-:W-:Y:S02]  /*02b0*/  R2UR UR8, R16 ;  /* 0x00000000100872ca */ /* 0x000fe400000e0000 */
[----:B------:R-:W-:-:S09]  /*02c0*/  R2UR UR9, R17 ;  /* 0x00000000110972ca */ /* 0x000fd200000e0000 */
[----:B------:R-:W2:Y:S04]  /*02d0*/  LDG.E.U8 R11, desc[UR4][R6.64+0x2] ;  /* 0x00000204060b7981 */ /* 0x000ea8000c1e1100 */
[----:B------:R-:W2:Y:S01]  /*02e0*/  LDG.E.U8 R10, desc[UR8][R6.64+0x1] ;  /* 0x00000108060a7981 */ /* 0x000ea2000c1e1100 */
[C---:B------:R-:W-:Y:S02]  /*02f0*/  R2UR UR10, R16.reuse ;  /* 0x00000000100a72ca */ /* 0x040fe400000e0000 */
[C---:B------:R-:W-:Y:S01]  /*0300*/  R2UR UR11, R17.reuse ;  /* 0x00000000110b72ca */ /* 0x040fe200000e0000 */
[----:B------:R-:W3:Y:S01]  /*0310*/  LDG.E.U8 R18, desc[UR4][R6.64] ;  /* 0x0000000406127981 */ /* 0x000ee2000c1e1100 */
[C---:B------:R-:W-:Y:S02]  /*0320*/  R2UR UR12, R16.reuse ;  /* 0x00000000100c72ca */ /* 0x040fe400000e0000 */
[----:B------:R-:W-:Y:S01]  /*0330*/  R2UR UR13, R17 ;  /* 0x00000000110d72ca */ /* 0x000fe200000e0000 */
[----:B------:R-:W3:Y:S01]  /*0340*/  LDG.E.U8 R21, desc[UR8][R6.64+-0x1] ;  /* 0xffffff0806157981 */ /* 0x000ee2000c1e1100 */
[----:B------:R-:W-:-:S02]  /*0350*/  R2UR UR14, R16 ;  /* 0x00000000100e72ca */ /* 0x000fc400000e0000 */
[C---:B------:R-:W-:Y:S02]  /*0360*/  R2UR UR15, R17.reuse ;  /* 0x00000000110f72ca */ /* 0x040fe400000e0000 */
[C---:B------:R-:W-:Y:S02]  /*0370*/  R2UR UR16, R16.reuse ;  /* 0x00000000101072ca */ /* 0x040fe400000e0000 */
[C---:B------:R-:W-:Y:S01]  /*0380*/  R2UR UR17, R17.reuse ;  /* 0x00000000111172ca */ /* 0x040fe200000e0000 */
[----:B------:R-:W4:Y:S01]  /*0390*/  LDG.E.U8 R20, desc[UR10][R6.64+0x6] ;  /* 0x0000060a06147981 */ /* 0x000f22000c1e1100 */
[C---:B------:R-:W-:Y:S02]  /*03a0*/  R2UR UR18, R16.reuse ;  /* 0x00000000101272ca */ /* 0x040fe400000e0000 */
[----:B------:R-:W-:Y:S01]  /*03b0*/  R2UR UR19, R17 ;  /* 0x00000000111372ca */ /* 0x000fe200000e0000 */
[----:B------:R-:W4:Y:S01]  /*03c0*/  LDG.E.U8 R23, desc[UR12][R6.64+0x5] ;  /* 0x0000050c06177981 */ /* 0x000f22000c1e1100 */
[----:B------:R-:W-:-:S02]  /*03d0*/  R2UR UR20, R16 ;  /* 0x00000000101472ca */ /* 0x000fc400000e0000 */
[C---:B------:R-:W-:Y:S01]  /*03e0*/  R2UR UR21, R17.reuse ;  /* 0x00000000111572ca */ /* 0x040fe200000e0000 */
[----:B------:R-:W5:Y:S01]  /*03f0*/  LDG.E.U8 R22, desc[UR14][R6.64+0x4] ;  /* 0x0000040e06167981 */ /* 0x000f62000c1e1100 */
[C---:B------:R-:W-:Y:S02]  /*0400*/  R2UR UR22, R16.reuse ;  /* 0x00000000101672ca */ /* 0x040fe400000e0000 */
[C---:B------:R-:W-:Y:S01]  /*0410*/  R2UR UR23, R17.reuse ;  /* 0x00000000111772ca */ /* 0x040fe200000e0000 */
[----:B------:R-:W5:Y:S01]  /*0420*/  LDG.E.U8 R25, desc[UR16][R6.64+0x3] ;  /* 0x0000031006197981 */ /* 0x000f62000c1e1100 */
[C---:B------:R-:W-:Y:S02]  /*0430*/  R2UR UR24, R16.reuse ;  /* 0x00000000101872ca */ /* 0x040fe400000e0000 */
[----:B------:R-:W-:Y:S01]  /*0440*/  R2UR UR25, R17 ;  /* 0x00000000111972ca */ /* 0x000fe200000e0000 */
[----:B------:R-:W5:Y:S01]  /*0450*/  LDG.E.U8 R24, desc[UR18][R6.64+0xa] ;  /* 0x00000a1206187981 */ /* 0x000f62000c1e1100 */
        /* <DEDUP_REMOVED lines=10> */
[----:B------:R-:W-:Y:S01]  /*0500*/  R2UR UR33, R17 ;  /* 0x00000000112172ca */ /* 0x000fe200000e0000 */
[----:B------:R-:W5:Y:S04]  /*0510*/  LDG.E.U8 R12, desc[UR26][R6.64+0xe] ;  /* 0x00000e1a060c7981 */ /* 0x000f68000c1e1100 */
[----:B------:R-:W5:Y:S08]  /*0520*/  LDG.E.U8 R15, desc[UR28][R6.64+0xd] ;  /* 0x00000d1c060f7981 */ /* 0x000f70000c1e1100 */
[----:B------:R-:W5:Y:S01]  /*0530*/  LDG.E.U8 R13, desc[UR32][R6.64+0xb] ;  /* 0x00000b20060d7981 */ /* 0x000f62000c1e1100 */
[----:B--2---:R-:W-:-:S03]  /*0540*/  PRMT R11, R10, 0x3340, R11 ;  /* 0x000033400a0b7816 */ /* 0x004fc6000000000b */
[----:B------:R0:W2:Y:S01]  /*0550*/  LDG.E.U8 R10, desc[UR30][R6.64+0xc] ;  /* 0x00000c1e060a7981 */ /* 0x0000a2000c1e1100 */
[----:B------:R-:W-:-:S05]  /*0560*/  VIADD R9, R9, 0x10 ;  /* 0x0000001009097836 */ /* 0x000fca0000000000 */
[----:B------:R-:W-:Y:S02]  /*0570*/  ISETP.GE.AND P1, PT, R9, -0xc, PT ;  /* 0xfffffff40900780c */ /* 0x000fe40003f26270 */
[----:B---3--:R-:W-:Y:S02]  /*0580*/  PRMT R18, R21, 0x3340, R18 ;  /* 0x0000334015127816 */ /* 0x008fe40000000012 */
[----:B0-----:R-:W-:Y:S02]  /*0590*/  IADD3 R6, P2, PT, R6, 0x10, RZ ;  /* 0x0000001006067810 */ /* 0x001fe40007f5e0ff */
[----:B------:R-:W-:Y:S02]  /*05a0*/  PRMT R18, R18, 0x5410, R11 ;  /* 0x0000541012127816 */ /* 0x000fe4000000000b */
[----:B----4-:R-:W-:Y:S02]  /*05b0*/  PRMT R20, R23, 0x3340, R20 ;  /* 0x0000334017147816 */ /* 0x010fe40000000014 */
[----:B-----5:R-:W-:-:S04]  /*05c0*/  PRMT R25, R25, 0x3340, R22 ;  /* 0x0000334019197816 */ /* 0x020fc80000000016 */
[----:B------:R-:W-:Y:S02]  /*05d0*/  PRMT R20, R25, 0x5410, R20 ;  /* 0x0000541019147816 */ /* 0x000fe40000000014 */
[----:B------:R-:W-:Y:S02]  /*05e0*/  PRMT R24, R27, 0x3340, R24 ;  /* 0x000033401b187816 */ /* 0x000fe40000000018 */
[----:B------:R-:W-:-:S04]  /*05f0*/  PRMT R19, R14, 0x3340, R19 ;  /* 0x000033400e137816 */ /* 0x000fc80000000013 */
[----:B------:R-:W-:Y:S02]  /*0600*/  PRMT R24, R19, 0x5410, R24 ;  /* 0x0000541013187816 */ /* 0x000fe40000000018 */
[----:B------:R-:W-:Y:S01]  /*0610*/  PRMT R12, R15, 0x3340, R12 ;  /* 0x000033400f0c7816 */ /* 0x000fe2000000000c */
[----:B------:R-:W-:Y:S01]  /*0620*/  STL [R5], R18 ;  /* 0x0000001205007387 */ /* 0x000fe20000100800 */
[----:B------:R-:W-:-:S03]  /*0630*/  IMAD.X R7, RZ, RZ, R7, P2 ;  /* 0x000000ffff077224 */ /* 0x000fc600010e0607 */
[----:B------:R-:W-:Y:S04]  /*0640*/  STL [R5+0x4], R20 ;  /* 0x0000041405007387 */ /* 0x000fe80000100800 */
[----:B------:R-:W-:Y:S01]  /*0650*/  STL [R5+0x8], R24 ;  /* 0x0000081805007387 */ /* 0x000fe20000100800 */
[----:B--2---:R-:W-:-:S04]  /*0660*/  PRMT R13, R13, 0x3340, R10 ;  /* 0x000033400d0d7816 */ /* 0x004fc8000000000a */
[----:B------:R-:W-:-:S05]  /*0670*/  PRMT R12, R13, 0x5410, R12 ;  /* 0x000054100d0c7816 */ /* 0x000fca000000000c */
[----:B------:R0:W-:Y:S02]  /*0680*/  STL [R5+0xc], R12 ;  /* 0x00000c0c05007387 */ /* 0x0001e40000100800 */
[----:B0-----:R-:W-:Y:S01]  /*0690*/  VIADD R5, R5, 0x10 ;  /* 0x0000001005057836 */ /* 0x001fe20000000000 */
[----:B------:R-:W-:Y:S06]  /*06a0*/  @!P1 BRA `(.L_x_8) ;  /* 0xfffffff800f89947 */ /* 0x000fec000383ffff */
.L_x_7:
[----:B------:R-:W-:Y:S05]  /*06b0*/  BSYNC.RECONVERGENT B3 ;  /* 0x0000000000037941 */ /* 0x000fea0003800200 */
.L_x_6:
[----:B------:R-:W-:Y:S01]  /*06c0*/  IMAD.MOV R10, RZ, RZ, -R9 ;  /* 0x000000ffff0a7224 */ /* 0x000fe200078e0a09 */
[----:B------:R-:W-:Y:S04]  /*06d0*/  BSSY.RECONVERGENT B3, `(.L_x_9) ;  /* 0x0000028000037945 */ /* 0x000fe80003800200 */
[----:B------:R-:W-:-:S13]  /*06e0*/  ISETP.GT.AND P1, PT, R10, 0x4, PT ;  /* 0x000000040a00780c */ /* 0x000fda0003f24270 */
[----:B------:R-:W-:Y:S05]  /*06f0*/  @!P1 BRA `(.L_x_10) ;  /* 0x0000000000949947 */ /* 0x000fea0003800000 */
[C---:B0-----:R-:W-:Y:S02]  /*0700*/  R2UR UR4, R16.reuse ;  /* 0x00000000100472ca */ /* 0x041fe400000e0000 */
[C---:B------:R-:W-:Y:S02]  /*0710*/  R2UR UR5, R17.reuse ;  /* 0x00000000110572ca */ /* 0x040fe400000e0000 */
[C---:B------:R-:W-:Y:S02]  /*0720*/  R2UR UR8, R16.reuse ;  /* 0x00000000100872ca */ /* 0x040fe400000e0000 */
[C---:B------:R-:W-:Y:S02]  /*0730*/  R2UR UR9, R17.reuse ;  /* 0x00000000110972ca */ /* 0x040fe400000e0000 */
[----:B------:R-:W-:Y:S02]  /*0740*/  R2UR UR10, R16 ;  /* 0x00000000100a72ca */ /* 0x000fe400000e0000 */
[----:B------:R-:W-:-:S02]  /*0750*/  R2UR UR11, R17 ;  /* 0x00000000110b72ca */ /* 0x000fc400000e0000 */
[C---:B------:R-:W-:Y:S02]  /*0760*/  R2UR UR12, R16.reuse ;  /* 0x00000000100c72ca */ /* 0x040fe400000e0000 */
[C---:B------:R-:W-:Y:S01]  /*0770*/  R2UR UR13, R17.reuse ;  /* 0x00000000110d72ca */ /* 0x040fe200000e0000 */
[----:B------:R-:W2:Y:S01]  /*0780*/  LDG.E.U8 R10, desc[UR4][R6.64+0x2] ;  /* 0x00000204060a7981 */ /* 0x000ea2000c1e1100 */
[C---:B------:R-:W-:Y:S02]  /*0790*/  R2UR UR14, R16.reuse ;  /* 0x00000000100e72ca */ /* 0x040fe400000e0000 */
[C---:B------:R-:W-:Y:S01]  /*07a0*/  R2UR UR15, R17.reuse ;  /* 0x00000000110f72ca */ /* 0x040fe200000e0000 */
[----:B------:R-:W2:Y:S01]  /*07b0*/  LDG.E.U8 R11, desc[UR8][R6.64+0x1] ;  /* 0x00000108060b7981 */ /* 0x000ea2000c1e1100 */
[C---:B------:R-:W-:Y:S02]  /*07c0*/  R2UR UR16, R16.reuse ;  /* 0x00000000101072ca */ /* 0x040fe400000e0000 */
[----:B------:R-:W-:Y:S01]  /*07d0*/  R2UR UR17, R17 ;  /* 0x00000000111172ca */ /* 0x000fe200000e0000 */
[----:B------:R-:W3:Y:S01]  /*07e0*/  LDG.E.U8 R12, desc[UR10][R6.64] ;  /* 0x0000000a060c7981 */ /* 0x000ee2000c1e1100 */
[----:B------:R-:W-:-:S02]  /*07f0*/  R2UR UR18, R16 ;  /* 0x00000000101272ca */ /* 0x000fc400000e0000 */
[C---:B------:R-:W-:Y:S01]  /*0800*/  R2UR UR19, R17.reuse ;  /* 0x00000000111372ca */ /* 0x040fe200000e0000 */
[----:B------:R-:W3:Y:S01]  /*0810*/  LDG.E.U8 R13, desc[UR12][R6.64+-0x1] ;  /* 0xffffff0c060d7981 */ /* 0x000ee2000c1e1100 */
[----:B------:R-:W-:Y:S02]  /*0820*/  R2UR UR20, R16 ;  /* 0x00000000101472ca */ /* 0x000fe400000e0000 */
[----:B------:R-:W-:Y:S01]  /*0830*/  R2UR UR21, R17 ;  /* 0x00000000111572ca */ /* 0x000fe200000e0000 */
[----:B------:R-:W4:Y:S04]  /*0840*/  LDG.E.U8 R14, desc[UR14][R6.64+0x6] ;  /* 0x0000060e060e7981 */ /* 0x000f28000c1e1100 */
[----:B------:R-:W4:Y:S04]  /*0850*/  LDG.E.U8 R15, desc[UR16][R6.64+0x5] ;  /* 0x00000510060f7981 */ /* 0x000f28000c1e1100 */
[----:B------:R-:W5:Y:S04]  /*0860*/  LDG.E.U8 R18, desc[UR18][R6.64+0x4] ;  /* 0x0000041206127981 */ /* 0x000f68000c1e1100 */
[----:B------:R0:W5:Y:S01]  /*0870*/  LDG.E.U8 R19, desc[UR20][R6.64+0x3] ;  /* 0x0000031406137981 */ /* 0x000162000c1e1100 */
[----:B------:R-:W-:Y:S01]  /*0880*/  PLOP3.LUT P0, PT, PT, PT, PT, 0x8, 0x80 ;  /* 0x000000000080781c */ /* 0x000fe20003f0e170 */
[----:B------:R-:W-:Y:S01]  /*0890*/  VIADD R9, R9, 0x8 ;  /* 0x0000000809097836 */ /* 0x000fe20000000000 */
[----:B0-----:R-:W-:-:S05]  /*08a0*/  IADD3 R6, P1, PT, R6, 0x8, RZ ;  /* 0x0000000806067810 */ /* 0x001fca0007f3e0ff */
[----:B------:R-:W-:Y:S01]  /*08b0*/  IMAD.X R7, RZ, RZ, R7, P1 ;  /* 0x000000ffff077224 */ /* 0x000fe200008e0607 */
[----:B--2---:R-:W-:Y:S02]  /*08c0*/  PRMT R10, R11, 0x3340, R10 ;  /* 0x000033400b0a7816 */ /* 0x004fe4000000000a */
[----:B---3--:R-:W-:-:S04]  /*08d0*/  PRMT R13, R13, 0x3340, R12 ;  /* 0x000033400d0d7816 */ /* 0x008fc8000000000c */
[----:B------:R-:W-:Y:S02]  /*08e0*/  PRMT R10, R13, 0x5410, R10 ;  /* 0x000054100d0a7816 */ /* 0x000fe4000000000a */
[----:B----4-:R-:W-:Y:S02]  /*08f0*/  PRMT R14, R15, 0x3340, R14 ;  /* 0x000033400f0e7816 */ /* 0x010fe4000000000e */
[----:B-----5:R-:W-:-:S04]  /*0900*/  PRMT R19, R19, 0x3340, R18 ;  /* 0x0000334013137816 */ /* 0x020fc80000000012 */
[----:B------:R-:W-:Y:S01]  /*0910*/  PRMT R14, R19, 0x5410, R14 ;  /* 0x00005410130e7816 */ /* 0x000fe2000000000e */
[----:B------:R-:W-:Y:S04]  /*0920*/  STL [R5], R10 ;  /* 0x0000000a05007387 */ /* 0x000fe80000100800 */
[----:B------:R0:W-:Y:S02]  /*0930*/  STL [R5+0x4], R14 ;  /* 0x0000040e05007387 */ /* 0x0001e40000100800 */
[----:B0-----:R-:W-:-:S07]  /*0940*/  VIADD R5, R5, 0x8 ;  /* 0x0000000805057836 */ /* 0x001fce0000000000 */
.L_x_10:
[----:B------:R-:W-:Y:S05]  /*0950*/  BSYNC.RECONVERGENT B3 ;  /* 0x0000000000037941 */ /* 0x000fea0003800200 */
.L_x_9:
[----:B------:R-:W-:-:S13]  /*0960*/  ISETP.NE.OR P0, PT, R9, RZ, P0 ;  /* 0x000000ff0900720c */ /* 0x000fda0000705670 */
[----:B------:R-:W-:Y:S05]  /*0970*/  @!P0 BREAK.RELIABLE B0 ;  /* 0x0000000000008942 */ /* 0x000fea0003800100 */
[----:B------:R-:W-:Y:S05]  /*0980*/  @!P0 BRA `(.L_x_3) ;  /* 0x0000000000648947 */ /* 0x000fea0003800000 */
.L_x_5:
[----:B------:R-:W-:Y:S05]  /*0990*/  BSYNC.RELIABLE B0 ;  /* 0x0000000000007941 */ /* 0x000fea0003800100 */
.L_x_4:
[C---:B0-----:R-:W-:Y:S02]  /*09a0*/  R2UR UR4, R16.reuse ;  /* 0x00000000100472ca */ /* 0x041fe400000e0000 */
[C---:B------:R-:W-:Y:S02]  /*09b0*/  R2UR UR5, R17.reuse ;  /* 0x00000000110572ca */ /* 0x040fe400000e0000 */
[C---:B------:R-:W-:Y:S02]  /*09c0*/  R2UR UR8, R16.reuse ;  /* 0x00000000100872ca */ /* 0x040fe400000e0000 */
[C---:B------:R-:W-:Y:S02]  /*09d0*/  R2UR UR9, R17.reuse ;  /* 0x00000000110972ca */ /* 0x040fe400000e0000 */
[----:B------:R-:W-:Y:S02]  /*09e0*/  R2UR UR10, R16 ;  /* 0x00000000100a72ca */ /* 0x000fe400000e0000 */
[----:B------:R-:W-:-:S02]  /*09f0*/  R2UR UR11, R17 ;  /* 0x00000000110b72ca */ /* 0x000fc400000e0000 */
[----:B------:R-:W-:Y:S02]  /*0a00*/  R2UR UR12, R16 ;  /* 0x00000000100c72ca */ /* 0x000fe400000e0000 */
[----:B------:R-:W-:Y:S01]  /*0a10*/  R2UR UR13, R17 ;  /* 0x00000000110d72ca */ /* 0x000fe200000e0000 */
[----:B------:R-:W2:Y:S04]  /*0a20*/  LDG.E.U8 R10, desc[UR4][R6.64+0x2] ;  /* 0x00000204060a7981 */ /* 0x000ea8000c1e1100 */
[----:B------:R-:W2:Y:S04]  /*0a30*/  LDG.E.U8 R11, desc[UR8][R6.64+0x1] ;  /* 0x00000108060b7981 */ /* 0x000ea8000c1e1100 */
[----:B------:R-:W3:Y:S04]  /*0a40*/  LDG.E.U8 R12, desc[UR10][R6.64] ;  /* 0x0000000a060c7981 */ /* 0x000ee8000c1e1100 */
[----:B------:R-:W3:Y:S01]  /*0a50*/  LDG.E.U8 R13, desc[UR12][R6.64+-0x1] ;  /* 0xffffff0c060d7981 */ /* 0x000ee2000c1e1100 */
[----:B------:R-:W-:-:S05]  /*0a60*/  VIADD R9, R9, 0x4 ;  /* 0x0000000409097836 */ /* 0x000fca0000000000 */
[----:B------:R-:W-:Y:S02]  /*0a70*/  ISETP.NE.AND P0, PT, R9, RZ, PT ;  /* 0x000000ff0900720c */ /* 0x000fe40003f05270 */
[----:B--2---:R-:W-:Y:S02]  /*0a80*/  PRMT R10, R11, 0x3340, R10 ;  /* 0x000033400b0a7816 */ /* 0x004fe4000000000a */
[----:B---3--:R-:W-:-:S04]  /*0a90*/  PRMT R13, R13, 0x3340, R12 ;  /* 0x000033400d0d7816 */ /* 0x008fc8000000000c */
[----:B------:R-:W-:Y:S02]  /*0aa0*/  PRMT R12, R13, 0x5410, R10 ;  /* 0x000054100d0c7816 */ /* 0x000fe4000000000a */
[----:B------:R-:W-:-:S03]  /*0ab0*/  IADD3 R10, P1, PT, R6, 0x4, RZ ;  /* 0x00000004060a7810 */ /* 0x000fc60007f3e0ff */
[----:B------:R0:W-:Y:S02]  /*0ac0*/  STL [R5], R12 ;  /* 0x0000000c05007387 */ /* 0x0001e40000100800 */
[----:B------:R-:W-:Y:S02]  /*0ad0*/  IMAD.X R11, RZ, RZ, R7, P1 ;  /* 0x000000ffff0b7224 */ /* 0x000fe400008e0607 */
[----:B------:R-:W-:Y:S02]  /*0ae0*/  IMAD.MOV.U32 R6, RZ, RZ, R10 ;  /* 0x000000ffff067224 */ /* 0x000fe400078e000a */
[----:B------:R-:W-:Y:S02]  /*0af0*/  IMAD.MOV.U32 R7, RZ, RZ, R11 ;  /* 0x000000ffff077224 */ /* 0x000fe400078e000b */
[----:B0-----:R-:W-:Y:S01]  /*0b00*/  VIADD R5, R5, 0x4 ;  /* 0x0000000405057836 */ /* 0x001fe20000000000 */
[----:B------:R-:W-:Y:S06]  /*0b10*/  @P0 BRA `(.L_x_4) ;  /* 0xfffffffc00a00947 */ /* 0x000fec000383ffff */
.L_x_3:
[----:B------:R-:W-:Y:S05]  /*0b20*/  BSYNC.RECONVERGENT B1 ;  /* 0x0000000000017941 */ /* 0x000fea0003800200 */
.L_x_2:
[----:B------:R-:W-:-:S13]  /*0b30*/  ISETP.NE.AND P0, PT, R8, RZ, PT ;  /* 0x000000ff0800720c */ /* 0x000fda0003f05270 */
[----:B------:R-:W-:Y:S05]  /*0b40*/  @!P0 BRA `(.L_x_1) ;  /* 0x0000000000448947 */ /* 0x000fea0003800000 */
[----:B------:R-:W1:Y:S01]  /*0b50*/  LDCU.64 UR4, c[0x0][0x380] ;  /* 0x00007000ff0477ac */ /* 0x000e620008000a00 */
[----:B------:R-:W-:Y:S02]  /*0b60*/  IMAD.MOV R8, RZ, RZ, -R8 ;  /* 0x000000ffff087224 */ /* 0x000fe400078e0a08 */
[----:B------:R-:W-:Y:S01]  /*0b70*/  IMAD.IADD R9, R1, 0x1, R4 ;  /* 0x0000000101097824 */ /* 0x000fe200078e0204 */
[----:B-1----:R-:W-:-:S05]  /*0b80*/  IADD3 R6, P0, PT, R4, UR4, RZ ;  /* 0x0000000404067c10 */ /* 0x002fca000ff1e0ff */
[----:B------:R-:W-:-:S08]  /*0b90*/  IMAD.X R7, RZ, RZ, UR5, P0 ;  /* 0x00000005ff077e24 */ /* 0x000fd000080e06ff */
.L_x_11:
[----:B0-----:R-:W-:Y:S01]  /*0ba0*/  R2UR UR4, R16 ;  /* 0x00000000100472ca */ /* 0x001fe200000e0000 */
[----:B------:R-:W-:Y:S01]  /*0bb0*/  IMAD.MOV.U32 R4, RZ, RZ, R6 ;  /* 0x000000ffff047224 */ /* 0x000fe200078e0006 */
[----:B------:R-:W-:Y:S01]  /*0bc0*/  R2UR UR5, R17 ;  /* 0x00000000110572ca */ /* 0x000fe200000e0000 */
[----:B------:R-:W-:-:S12]  /*0bd0*/  IMAD.MOV.U32 R5, RZ, RZ, R7 ;  /* 0x000000ffff057224 */ /* 0x000fd800078e0007 */
[----:B------:R-:W2:Y:S01]  /*0be0*/  LDG.E.U8 R4, desc[UR4][R4.64] ;  /* 0x0000000404047981 */ /* 0x000ea2000c1e1100 */
[----:B------:R-:W-:Y:S01]  /*0bf0*/  VIADD R8, R8, 0x1 ;  /* 0x0000000108087836 */ /* 0x000fe20000000000 */
[----:B------:R-:W-:-:S04]  /*0c00*/  IADD3 R6, P1, PT, R6, 0x1, RZ ;  /* 0x0000000106067810 */ /* 0x000fc80007f3e0ff */
[----:B------:R-:W-:Y:S01]  /*0c10*/  ISETP.NE.AND P0, PT, R8, RZ, PT ;  /* 0x000000ff0800720c */ /* 0x000fe20003f05270 */
[----:B------:R-:W-:Y:S01]  /*0c20*/  IMAD.X R7, RZ, RZ, R7, P1 ;  /* 0x000000ffff077224 */ /* 0x000fe200008e0607 */
[----:B--2---:R0:W-:Y:S02]  /*0c30*/  STL.U8 [R9], R4 ;  /* 0x0000000409007387 */ /* 0x0041e40000100000 */
[----:B0-----:R-:W-:-:S09]  /*0c40*/  VIADD R9, R9, 0x1 ;  /* 0x0000000109097836 */ /* 0x001fd20000000000 */
[----:B------:R-:W-:Y:S05]  /*0c50*/  @P0 BRA `(.L_x_11) ;  /* 0xfffffffc00d00947 */ /* 0x000fea000383ffff */
.L_x_1:
[----:B------:R-:W-:Y:S05]  /*0c60*/  BSYNC.RECONVERGENT B2 ;  /* 0x0000000000027941 */ /* 0x000fea0003800200 */
.L_x_0:
[----:B------:R-:W-:Y:S05]  /*0c70*/  WARPSYNC.ALL ;  /* 0x0000000000007948 */ /* 0x000fea0003800000 */
[----:B------:R-:W-:Y:S01]  /*0c80*/  IMAD.IADD R10, R1, 0x1, R0 ;  /* 0x00000001010a7824 */ /* 0x000fe200078e0200 */
[----:B------:R-:W-:Y:S01]  /*0c90*/  MOV R0, 0x0 ;  /* 0x0000000000007802 */ /* 0x000fe20000000f00 */
[----:B------:R-:W1:Y:S01]  /*0ca0*/  LDCU.64 UR4, c[0x4][0x8] ;  /* 0x01000100ff0477ac */ /* 0x000e620008000a00 */
[----:B------:R-:W-:Y:S02]  /*0cb0*/  IADD3 R6, P0, PT, R2, 0x80, RZ ;  /* 0x0000008002067810 */ /* 0x000fe40007f1e0ff */
[----:B------:R2:W-:Y:S01]  /*0cc0*/  STL.U8 [R10], RZ ;  /* 0x000000ff0a007387 */ /* 0x0005e20000100000 */
[----:B------:R2:W3:Y:S02]  /*0cd0*/  LDC.64 R8, c[0x4][R0] ;  /* 0x0100000000087b82 */ /* 0x0004e40000000a00 */
[----:B------:R-:W-:Y:S01]  /*0ce0*/  IMAD.X R7, RZ, RZ, R3, P0 ;  /* 0x000000ffff077224 */ /* 0x000fe200000e0603 */
[----:B------:R2:W-:Y:S01]  /*0cf0*/  STL.64 [R1+0x80], R2 ;  /* 0x0000800201007387 */ /* 0x0005e20000100a00 */
[----:B-1----:R-:W-:-:S02]  /*0d00*/  IMAD.U32 R4, RZ, RZ, UR4 ;  /* 0x00000004ff047e24 */ /* 0x002fc4000f8e00ff */
[----:B--2---:R-:W-:-:S07]  /*0d10*/  IMAD.U32 R5, RZ, RZ, UR5 ;  /* 0x00000005ff057e24 */ /* 0x004fce000f8e00ff */
[----:B------:R-:W-:-:S07]  /*0d20*/  LEPC R20, `(.L_x_12) ;  /* 0x000000001014794e */ /* 0x000fce0000000000 */
[----:B0--3--:R-:W-:Y:S05]  /*0d30*/  CALL.ABS.NOINC R8 ;  /* 0x0000000008007343 */ /* 0x009fea0003c00000 */
.L_x_12:
[----:B------:R-:W-:Y:S05]  /*0d40*/  EXIT ;  /* 0x000000000000794d */ /* 0x000fea0003800000 */
.L_x_13:
[----:B------:R-:W-:-:S00]  /*0d50*/  BRA `(.L_x_13) ;  /* 0xfffffffc00fc7947 */ /* 0x000fc0000383ffff */
[----:B------:R-:W-:-:S00]  /*0d60*/  NOP ;  /* 0x0000000000007918 */ /* 0x000fc00000000000 */
        /* <DEDUP_REMOVED lines=9> */
.L_x_14:


//--------------------- .nv.global.init           --------------------------
	.section	.nv.global.init,"aw",@progbits
.nv.global.init:
	.type		$str,@object
	.size		$str,(.L_0 - $str)
$str:
        /*0000*/ 	.byte	0x25, 0x73, 0x00
.L_0:


//--------------------- .nv.shared.reserved.0     --------------------------
	.section	.nv.shared.reserved.0,"aw",@nobits
	.weak		__nv_reservedSMEM_offset_0_alias
	.size		__nv_reservedSMEM_offset_0_alias, 0, 64
	.other		__nv_reservedSMEM_offset_0_alias,@"STO_CUDA_RESERVED_SHARED STV_DEFAULT"
__nv_reservedSMEM_offset_0_alias:
	.zero		0
	.zero		64


//--------------------- .nv.constant0._Z34print_decreasing_substrings_kernelPKci --------------------------
	.section	.nv.constant0._Z34print_decreasing_substrings_kernelPKci,"a",@progbits
	.sectionflags	@""
	.align	4
.nv.constant0._Z34print_decreasing_substrings_kernelPKci:
	.zero		908


//--------------------- SYMBOLS --------------------------

	.type		.nv.reservedSmem.offset0,@object
	.size		.nv.reservedSmem.offset0,0x4
	.type		vprintf,@function
